//
// Generated by NVIDIA NVVM Compiler
//
// Compiler Build ID: CL-36424714
// Cuda compilation tools, release 13.0, V13.0.88
// Based on NVVM 20.0.0
//

.version 9.0
.target sm_100
.address_size 64

	// .globl	_Z11gemm_kernelPfS_S_ffiii

.visible .entry _Z11gemm_kernelPfS_S_ffiii(
	.param .u64 .ptr .align 1 _Z11gemm_kernelPfS_S_ffiii_param_0,
	.param .u64 .ptr .align 1 _Z11gemm_kernelPfS_S_ffiii_param_1,
	.param .u64 .ptr .align 1 _Z11gemm_kernelPfS_S_ffiii_param_2,
	.param .f32 _Z11gemm_kernelPfS_S_ffiii_param_3,
	.param .f32 _Z11gemm_kernelPfS_S_ffiii_param_4,
	.param .u32 _Z11gemm_kernelPfS_S_ffiii_param_5,
	.param .u32 _Z11gemm_kernelPfS_S_ffiii_param_6,
	.param .u32 _Z11gemm_kernelPfS_S_ffiii_param_7
)
{
	.reg .pred 	%p<13>;
	.reg .b32 	%r<41>;
	.reg .b32 	%f<73>;
	.reg .b64 	%rd<53>;

	ld.param.u64 	%rd7, [_Z11gemm_kernelPfS_S_ffiii_param_0];
	ld.param.u64 	%rd8, [_Z11gemm_kernelPfS_S_ffiii_param_1];
	ld.param.u64 	%rd6, [_Z11gemm_kernelPfS_S_ffiii_param_2];
	ld.param.f32 	%f13, [_Z11gemm_kernelPfS_S_ffiii_param_3];
	ld.param.f32 	%f14, [_Z11gemm_kernelPfS_S_ffiii_param_4];
	ld.param.u32 	%r20, [_Z11gemm_kernelPfS_S_ffiii_param_5];
	ld.param.u32 	%r18, [_Z11gemm_kernelPfS_S_ffiii_param_6];
	ld.param.u32 	%r19, [_Z11gemm_kernelPfS_S_ffiii_param_7];
	cvta.to.global.u64 	%rd1, %rd8;
	cvta.to.global.u64 	%rd2, %rd7;
	mov.u32 	%r21, %ctaid.y;
	mov.u32 	%r22, %ntid.y;
	mov.u32 	%r23, %tid.y;
	mad.lo.s32 	%r1, %r21, %r22, %r23;
	mov.u32 	%r24, %ctaid.x;
	mov.u32 	%r25, %ntid.x;
	mov.u32 	%r26, %tid.x;
	mad.lo.s32 	%r2, %r24, %r25, %r26;
	setp.ge.s32 	%p1, %r1, %r20;
	setp.ge.s32 	%p2, %r2, %r19;
	or.pred  	%p3, %p1, %p2;
	@%p3 bra 	$L__BB0_14;
	setp.lt.s32 	%p4, %r18, 1;
	mov.f32 	%f72, 0f00000000;
	@%p4 bra 	$L__BB0_13;
	mul.lo.s32 	%r3, %r18, %r1;
	and.b32  	%r4, %r18, 7;
	setp.lt.u32 	%p5, %r18, 8;
	mov.f32 	%f72, 0f00000000;
	mov.b32 	%r39, 0;
	@%p5 bra 	$L__BB0_5;
	and.b32  	%r39, %r18, 2147483640;
	neg.s32 	%r37, %r39;
	shl.b32 	%r7, %r19, 3;
	mul.wide.u32 	%rd9, %r3, 4;
	add.s64 	%rd10, %rd9, %rd2;
	add.s64 	%rd52, %rd10, 16;
	mov.f32 	%f72, 0f00000000;
	mul.wide.s32 	%rd13, %r19, 4;
	mov.u32 	%r36, %r2;
$L__BB0_4:
	.pragma "nounroll";
	ld.global.f32 	%f19, [%rd52+-16];
	mul.wide.s32 	%rd11, %r36, 4;
	add.s64 	%rd12, %rd1, %rd11;
	ld.global.f32 	%f20, [%rd12];
	fma.rn.f32 	%f21, %f19, %f20, %f72;
	ld.global.f32 	%f22, [%rd52+-12];
	add.s64 	%rd14, %rd12, %rd13;
	ld.global.f32 	%f23, [%rd14];
	fma.rn.f32 	%f24, %f22, %f23, %f21;
	ld.global.f32 	%f25, [%rd52+-8];
	add.s64 	%rd15, %rd14, %rd13;
	ld.global.f32 	%f26, [%rd15];
	fma.rn.f32 	%f27, %f25, %f26, %f24;
	ld.global.f32 	%f28, [%rd52+-4];
	add.s64 	%rd16, %rd15, %rd13;
	ld.global.f32 	%f29, [%rd16];
	fma.rn.f32 	%f30, %f28, %f29, %f27;
	ld.global.f32 	%f31, [%rd52];
	add.s64 	%rd17, %rd16, %rd13;
	ld.global.f32 	%f32, [%rd17];
	fma.rn.f32 	%f33, %f31, %f32, %f30;
	ld.global.f32 	%f34, [%rd52+4];
	add.s64 	%rd18, %rd17, %rd13;
	ld.global.f32 	%f35, [%rd18];
	fma.rn.f32 	%f36, %f34, %f35, %f33;
	ld.global.f32 	%f37, [%rd52+8];
	add.s64 	%rd19, %rd18, %rd13;
	ld.global.f32 	%f38, [%rd19];
	fma.rn.f32 	%f39, %f37, %f38, %f36;
	ld.global.f32 	%f40, [%rd52+12];
	add.s64 	%rd20, %rd19, %rd13;
	ld.global.f32 	%f41, [%rd20];
	fma.rn.f32 	%f72, %f40, %f41, %f39;
	add.s32 	%r37, %r37, 8;
	add.s32 	%r36, %r36, %r7;
	add.s64 	%rd52, %rd52, 32;
	setp.ne.s32 	%p6, %r37, 0;
	@%p6 bra 	$L__BB0_4;
$L__BB0_5:
	setp.eq.s32 	%p7, %r4, 0;
	@%p7 bra 	$L__BB0_13;
	and.b32  	%r13, %r18, 3;
	setp.lt.u32 	%p8, %r4, 4;
	@%p8 bra 	$L__BB0_8;
	add.s32 	%r28, %r39, %r3;
	mul.wide.u32 	%rd21, %r28, 4;
	add.s64 	%rd22, %rd2, %rd21;
	ld.global.f32 	%f43, [%rd22];
	mad.lo.s32 	%r29, %r39, %r19, %r2;
	mul.wide.s32 	%rd23, %r29, 4;
	add.s64 	%rd24, %rd1, %rd23;
	ld.global.f32 	%f44, [%rd24];
	fma.rn.f32 	%f45, %f43, %f44, %f72;
	cvt.u64.u32 	%rd25, %r3;
	cvt.u64.u32 	%rd26, %r39;
	add.s64 	%rd27, %rd26, %rd25;
	shl.b64 	%rd28, %rd27, 2;
	add.s64 	%rd29, %rd2, %rd28;
	ld.global.f32 	%f46, [%rd29+4];
	mul.wide.s32 	%rd30, %r19, 4;
	add.s64 	%rd31, %rd24, %rd30;
	ld.global.f32 	%f47, [%rd31];
	fma.rn.f32 	%f48, %f46, %f47, %f45;
	ld.global.f32 	%f49, [%rd29+8];
	add.s64 	%rd32, %rd31, %rd30;
	ld.global.f32 	%f50, [%rd32];
	fma.rn.f32 	%f51, %f49, %f50, %f48;
	ld.global.f32 	%f52, [%rd29+12];
	add.s64 	%rd33, %rd32, %rd30;
	ld.global.f32 	%f53, [%rd33];
	fma.rn.f32 	%f72, %f52, %f53, %f51;
	add.s32 	%r39, %r39, 4;
$L__BB0_8:
	setp.eq.s32 	%p9, %r13, 0;
	@%p9 bra 	$L__BB0_13;
	setp.eq.s32 	%p10, %r13, 1;
	@%p10 bra 	$L__BB0_11;
	add.s32 	%r30, %r39, %r3;
	mul.wide.u32 	%rd34, %r30, 4;
	add.s64 	%rd35, %rd2, %rd34;
	ld.global.f32 	%f55, [%rd35];
	mad.lo.s32 	%r31, %r39, %r19, %r2;
	mul.wide.s32 	%rd36, %r31, 4;
	add.s64 	%rd37, %rd1, %rd36;
	ld.global.f32 	%f56, [%rd37];
	fma.rn.f32 	%f57, %f55, %f56, %f72;
	cvt.u64.u32 	%rd38, %r3;
	cvt.u64.u32 	%rd39, %r39;
	add.s64 	%rd40, %rd39, %rd38;
	shl.b64 	%rd41, %rd40, 2;
	add.s64 	%rd42, %rd2, %rd41;
	ld.global.f32 	%f58, [%rd42+4];
	mul.wide.s32 	%rd43, %r19, 4;
	add.s64 	%rd44, %rd37, %rd43;
	ld.global.f32 	%f59, [%rd44];
	fma.rn.f32 	%f72, %f58, %f59, %f57;
	add.s32 	%r39, %r39, 2;
$L__BB0_11:
	and.b32  	%r32, %r18, 1;
	setp.eq.b32 	%p11, %r32, 1;
	not.pred 	%p12, %p11;
	@%p12 bra 	$L__BB0_13;
	add.s32 	%r33, %r39, %r3;
	mul.wide.u32 	%rd45, %r33, 4;
	add.s64 	%rd46, %rd2, %rd45;
	ld.global.f32 	%f60, [%rd46];
	mad.lo.s32 	%r34, %r39, %r19, %r2;
	mul.wide.s32 	%rd47, %r34, 4;
	add.s64 	%rd48, %rd1, %rd47;
	ld.global.f32 	%f61, [%rd48];
	fma.rn.f32 	%f72, %f60, %f61, %f72;
$L__BB0_13:
	mad.lo.s32 	%r35, %r19, %r1, %r2;
	cvta.to.global.u64 	%rd49, %rd6;
	mul.wide.s32 	%rd50, %r35, 4;
	add.s64 	%rd51, %rd49, %rd50;
	ld.global.f32 	%f62, [%rd51];
	mul.f32 	%f63, %f14, %f62;
	fma.rn.f32 	%f64, %f13, %f72, %f63;
	st.global.f32 	[%rd51], %f64;
$L__BB0_14:
	ret;

}


// ===== COMPILED SASS (sm_100) =====

	.target	sm_100

	.elftype	@"ET_EXEC"


//--------------------- .note.nv.tkinfo           --------------------------
	.section	.note.nv.tkinfo,"",@"SHT_NOTE"
	.sectionflags	@"SHF_NOTE_NV_TKINFO"
	.tkinfo
        /*0018*/ 	.word	0x00000002
        /*0030*/ 	.string	""
        /*0030*/ 	.string	"ptxas"
        /*0030*/ 	.string	"Cuda compilation tools, release 13.0, V13.0.88"
        /*0030*/ 	.string	"Build cuda_13.0.r13.0/compiler.36424714_0"
        /*0030*/ 	.string	"-arch sm_100 -m 64 "



//--------------------- .note.nv.cuinfo           --------------------------
	.section	.note.nv.cuinfo,"",@"SHT_NOTE"
	.sectionflags	@"SHF_NOTE_NV_CUINFO"
        /*0018*/ 	.short	0x0002
        /*001a*/ 	.short	0x0064
        /*001c*/ 	.short	0x0082
	.zero		2


//--------------------- .nv.info                  --------------------------
	.section	.nv.info,"",@"SHT_CUDA_INFO"
	.align	4


	//----- nvinfo : EIATTR_REGCOUNT
	.align		4
        /*0000*/ 	.byte	0x04, 0x2f
        /*0002*/ 	.short	(.L_1 - .L_0)
	.align		4
.L_0:
        /*0004*/ 	.word	index@(_Z11gemm_kernelPfS_S_ffiii)
        /*0008*/ 	.word	0x00000020


	//----- nvinfo : EIATTR_FRAME_SIZE
	.align		4
.L_1:
        /*000c*/ 	.byte	0x04, 0x11
        /*000e*/ 	.short	(.L_3 - .L_2)
	.align		4
.L_2:
        /*0010*/ 	.word	index@(_Z11gemm_kernelPfS_S_ffiii)
        /*0014*/ 	.word	0x00000000


	//----- nvinfo : EIATTR_MIN_STACK_SIZE
	.align		4
.L_3:
        /*0018*/ 	.byte	0x04, 0x12
        /*001a*/ 	.short	(.L_5 - .L_4)
	.align		4
.L_4:
        /*001c*/ 	.word	index@(_Z11gemm_kernelPfS_S_ffiii)
        /*0020*/ 	.word	0x00000000
.L_5:


//--------------------- .nv.compat                --------------------------
	.section	.nv.compat,"",@"SHT_CUDA_COMPAT_INFO"
	.align	4
        /*0000*/ 	.byte	0x02, 0x09, 0x00, 0x00, 0x02, 0x02, 0x01, 0x00, 0x02, 0x05, 0x05, 0x00, 0x03, 0x07, 0x01, 0x01
        /*0010*/ 	.byte	0x02, 0x03, 0x00, 0x00, 0x02, 0x06, 0x01, 0x00, 0x04, 0x0b, 0x08, 0x00, 0x09, 0x00, 0x00, 0x00
        /*0020*/ 	.byte	0x00, 0x00, 0x00, 0x00


//--------------------- .nv.info._Z11gemm_kernelPfS_S_ffiii --------------------------
	.section	.nv.info._Z11gemm_kernelPfS_S_ffiii,"",@"SHT_CUDA_INFO"
	.sectionflags	@""
	.align	4


	//----- nvinfo : EIATTR_CUDA_API_VERSION
	.align		4
        /*0000*/ 	.byte	0x04, 0x37
        /*0002*/ 	.short	(.L_7 - .L_6)
.L_6:
        /*0004*/ 	.word	0x00000082


	//----- nvinfo : EIATTR_KPARAM_INFO
	.align		4
.L_7:
        /*0008*/ 	.byte	0x04, 0x17
        /*000a*/ 	.short	(.L_9 - .L_8)
.L_8:
        /*000c*/ 	.word	0x00000000
        /*0010*/ 	.short	0x0007
        /*0012*/ 	.short	0x0028
        /*0014*/ 	.byte	0x00, 0xf0, 0x11, 0x00


	//----- nvinfo : EIATTR_KPARAM_INFO
	.align		4
.L_9:
        /*0018*/ 	.byte	0x04, 0x17
        /*001a*/ 	.short	(.L_11 - .L_10)
.L_10:
        /*001c*/ 	.word	0x00000000
        /*0020*/ 	.short	0x0006
        /*0022*/ 	.short	0x0024
        /*0024*/ 	.byte	0x00, 0xf0, 0x11, 0x00


	//----- nvinfo : EIATTR_KPARAM_INFO
	.align		4
.L_11:
        /*0028*/ 	.byte	0x04, 0x17
        /*002a*/ 	.short	(.L_13 - .L_12)
.L_12:
        /*002c*/ 	.word	0x00000000
        /*0030*/ 	.short	0x0005
        /*0032*/ 	.short	0x0020
        /*0034*/ 	.byte	0x00, 0xf0, 0x11, 0x00


	//----- nvinfo : EIATTR_KPARAM_INFO
	.align		4
.L_13:
        /*0038*/ 	.byte	0x04, 0x17
        /*003a*/ 	.short	(.L_15 - .L_14)
.L_14:
        /*003c*/ 	.word	0x00000000
        /*0040*/ 	.short	0x0004
        /*0042*/ 	.short	0x001c
        /*0044*/ 	.byte	0x00, 0xf0, 0x11, 0x00


	//----- nvinfo : EIATTR_KPARAM_INFO
	.align		4
.L_15:
        /*0048*/ 	.byte	0x04, 0x17
        /*004a*/ 	.short	(.L_17 - .L_16)
.L_16:
        /*004c*/ 	.word	0x00000000
        /*0050*/ 	.short	0x0003
        /*0052*/ 	.short	0x0018
        /*0054*/ 	.byte	0x00, 0xf0, 0x11, 0x00


	//----- nvinfo : EIATTR_KPARAM_INFO
	.align		4
.L_17:
        /*0058*/ 	.byte	0x04, 0x17
        /*005a*/ 	.short	(.L_19 - .L_18)
.L_18:
        /*005c*/ 	.word	0x00000000
        /*0060*/ 	.short	0x0002
        /*0062*/ 	.short	0x0010
        /*0064*/ 	.byte	0x00, 0xf5, 0x21, 0x00


	//----- nvinfo : EIATTR_KPARAM_INFO
	.align		4
.L_19:
        /*0068*/ 	.byte	0x04, 0x17
        /*006a*/ 	.short	(.L_21 - .L_20)
.L_20:
        /*006c*/ 	.word	0x00000000
        /*0070*/ 	.short	0x0001
        /*0072*/ 	.short	0x0008
        /*0074*/ 	.byte	0x00, 0xf5, 0x21, 0x00


	//----- nvinfo : EIATTR_KPARAM_INFO
	.align		4
.L_21:
        /*0078*/ 	.byte	0x04, 0x17
        /*007a*/ 	.short	(.L_23 - .L_22)
.L_22:
        /*007c*/ 	.word	0x00000000
        /*0080*/ 	.short	0x0000
        /*0082*/ 	.short	0x0000
        /*0084*/ 	.byte	0x00, 0xf5, 0x21, 0x00


	//----- nvinfo : EIATTR_SPARSE_MMA_MASK
	.align		4
.L_23:
        /*0088*/ 	.byte	0x03, 0x50
        /*008a*/ 	.short	0x0000


	//----- nvinfo : EIATTR_MAXREG_COUNT
	.align		4
        /*008c*/ 	.byte	0x03, 0x1b
        /*008e*/ 	.short	0x00ff


	//----- nvinfo : EIATTR_MERCURY_ISA_VERSION
	.align		4
        /*0090*/ 	.byte	0x03, 0x5f
        /*0092*/ 	.short	0x0101


	//----- nvinfo : EIATTR_VRC_CTA_INIT_COUNT
	.align		4
        /*0094*/ 	.byte	0x02, 0x4a
	.zero		1
	.zero		1


	//----- nvinfo : EIATTR_EXIT_INSTR_OFFSETS
	.align		4
        /*0098*/ 	.byte	0x04, 0x1c
        /*009a*/ 	.short	(.L_25 - .L_24)


	//   ....[0]....
.L_24:
        /*009c*/ 	.word	0x000000d0


	//   ....[1]....
        /*00a0*/ 	.word	0x00000930


	//----- nvinfo : EIATTR_CBANK_PARAM_SIZE
	.align		4
.L_25:
        /*00a4*/ 	.byte	0x03, 0x19
        /*00a6*/ 	.short	0x002c


	//----- nvinfo : EIATTR_PARAM_CBANK
	.align		4
        /*00a8*/ 	.byte	0x04, 0x0a
        /*00aa*/ 	.short	(.L_27 - .L_26)
	.align		4
.L_26:
        /*00ac*/ 	.word	index@(.nv.constant0._Z11gemm_kernelPfS_S_ffiii)
        /*00b0*/ 	.short	0x0380
        /*00b2*/ 	.short	0x002c


	//----- nvinfo : EIATTR_SW_WAR
	.align		4
.L_27:
        /*00b4*/ 	.byte	0x04, 0x36
        /*00b6*/ 	.short	(.L_29 - .L_28)
.L_28:
        /*00b8*/ 	.word	0x00000008
.L_29:


//--------------------- .nv.callgraph             --------------------------
	.section	.nv.callgraph,"",@"SHT_CUDA_CALLGRAPH"
	.align	4
	.sectionentsize	8
	.align		4
        /*0000*/ 	.word	0x00000000
	.align		4
        /*0004*/ 	.word	0xffffffff
	.align		4
        /*0008*/ 	.word	0x00000000
	.align		4
        /*000c*/ 	.word	0xfffffffe
	.align		4
        /*0010*/ 	.word	0x00000000
	.align		4
        /*0014*/ 	.word	0xfffffffd
	.align		4
        /*0018*/ 	.word	0x00000000
	.align		4
        /*001c*/ 	.word	0xfffffffc


//--------------------- .text._Z11gemm_kernelPfS_S_ffiii --------------------------
	.section	.text._Z11gemm_kernelPfS_S_ffiii,"ax",@progbits
	.align	128
        .global         _Z11gemm_kernelPfS_S_ffiii
        .type           _Z11gemm_kernelPfS_S_ffiii,@function
        .size           _Z11gemm_kernelPfS_S_ffiii,(.L_x_5 - _Z11gemm_kernelPfS_S_ffiii)
        .other          _Z11gemm_kernelPfS_S_ffiii,@"STO_CUDA_ENTRY STV_DEFAULT"
_Z11gemm_kernelPfS_S_ffiii:
.text._Z11gemm_kernelPfS_S_ffiii:
[----:B------:R-:W-:Y:S01]  /*0000*/  LDC R1, c[0x0][0x37c] ;  /* 0x0000df00ff017b82 */ /* 0x000fe20000000800 */
[----:B------:R-:W0:Y:S07]  /*0010*/  S2R R5, SR_TID.X ;  /* 0x0000000000057919 */ /* 0x000e2e0000002100 */
[----:B------:R-:W1:Y:S01]  /*0020*/  LDC R16, c[0x0][0x364] ;  /* 0x0000d900ff107b82 */ /* 0x000e620000000800 */
[----:B------:R-:W2:Y:S01]  /*0030*/  LDCU UR6, c[0x0][0x3a0] ;  /* 0x00007400ff0677ac */ /* 0x000ea20008000800 */
[----:B------:R-:W1:Y:S06]  /*0040*/  S2R R3, SR_TID.Y ;  /* 0x0000000000037919 */ /* 0x000e6c0000002200 */
[----:B------:R-:W0:Y:S08]  /*0050*/  S2UR UR5, SR_CTAID.X ;  /* 0x00000000000579c3 */ /* 0x000e300000002500 */
[----:B------:R-:W0:Y:S08]  /*0060*/  LDC R0, c[0x0][0x360] ;  /* 0x0000d800ff007b82 */ /* 0x000e300000000800 */
[----:B------:R-:W1:Y:S08]  /*0070*/  S2UR UR4, SR_CTAID.Y ;  /* 0x00000000000479c3 */ /* 0x000e700000002600 */
[----:B------:R-:W3:Y:S01]  /*0080*/  LDC R17, c[0x0][0x3a8] ;  /* 0x0000ea00ff117b82 */ /* 0x000ee20000000800 */
[----:B0-----:R-:W-:-:S02]  /*0090*/  IMAD R0, R0, UR5, R5 ;  /* 0x0000000500007c24 */ /* 0x001fc4000f8e0205 */
[----:B-1----:R-:W-:-:S03]  /*00a0*/  IMAD R16, R16, UR4, R3 ;  /* 0x0000000410107c24 */ /* 0x002fc6000f8e0203 */
[----:B---3--:R-:W-:-:S04]  /*00b0*/  ISETP.GE.AND P0, PT, R0, R17, PT ;  /* 0x000000110000720c */ /* 0x008fc80003f06270 */
[----:B--2---:R-:W-:-:S13]  /*00c0*/  ISETP.GE.OR P0, PT, R16, UR6, P0 ;  /* 0x0000000610007c0c */ /* 0x004fda0008706670 */
[----:B------:R-:W-:Y:S05]  /*00d0*/  @P0 EXIT ;  /* 0x000000000000094d */ /* 0x000fea0003800000 */
[----:B------:R-:W0:Y:S01]  /*00e0*/  LDC R19, c[0x0][0x3a4] ;  /* 0x0000e900ff137b82 */ /* 0x000e220000000800 */
[----:B------:R-:W1:Y:S01]  /*00f0*/  LDCU.64 UR4, c[0x0][0x358] ;  /* 0x00006b00ff0477ac */ /* 0x000e620008000a00 */
[----:B------:R-:W-:Y:S01]  /*0100*/  HFMA2 R24, -RZ, RZ, 0, 0 ;  /* 0x00000000ff187431 */ /* 0x000fe200000001ff */
[----:B0-----:R-:W-:-:S13]  /*0110*/  ISETP.GE.AND P0, PT, R19, 0x1, PT ;  /* 0x000000011300780c */ /* 0x001fda0003f06270 */
[----:B-1----:R-:W-:Y:S05]  /*0120*/  @!P0 BRA `(.L_x_0) ;  /* 0x0000000400e08947 */ /* 0x002fea0003800000 */
[C---:B------:R-:W-:Y:S01]  /*0130*/  ISETP.GE.U32.AND P1, PT, R19.reuse, 0x8, PT ;  /* 0x000000081300780c */ /* 0x040fe20003f26070 */
[----:B------:R-:W-:Y:S01]  /*0140*/  IMAD R20, R16, R19, RZ ;  /* 0x0000001310147224 */ /* 0x000fe200078e02ff */
[----:B------:R-:W-:Y:S02]  /*0150*/  LOP3.LUT R27, R19, 0x7, RZ, 0xc0, !PT ;  /* 0x00000007131b7812 */ /* 0x000fe400078ec0ff */
[----:B------:R-:W-:Y:S02]  /*0160*/  MOV R24, RZ ;  /* 0x000000ff00187202 */ /* 0x000fe40000000f00 */
[----:B------:R-:W-:Y:S02]  /*0170*/  ISETP.NE.AND P0, PT, R27, RZ, PT ;  /* 0x000000ff1b00720c */ /* 0x000fe40003f05270 */
[----:B------:R-:W-:-:S05]  /*0180*/  MOV R21, RZ ;  /* 0x000000ff00157202 */ /* 0x000fca0000000f00 */
[----:B------:R-:W-:Y:S06]  /*0190*/  @!P1 BRA `(.L_x_1) ;  /* 0x0000000000c49947 */ /* 0x000fec0003800000 */
[----:B------:R-:W0:Y:S01]  /*01a0*/  LDC.64 R2, c[0x0][0x380] ;  /* 0x0000e000ff027b82 */ /* 0x000e220000000a00 */
[----:B------:R-:W-:Y:S02]  /*01b0*/  LOP3.LUT R21, R19, 0x7ffffff8, RZ, 0xc0, !PT ;  /* 0x7ffffff813157812 */ /* 0x000fe400078ec0ff */
[----:B------:R-:W-:Y:S02]  /*01c0*/  MOV R24, RZ ;  /* 0x000000ff00187202 */ /* 0x000fe40000000f00 */
[----:B------:R-:W-:Y:S02]  /*01d0*/  MOV R18, R0 ;  /* 0x0000000000127202 */ /* 0x000fe40000000f00 */
[----:B------:R-:W-:Y:S01]  /*01e0*/  IADD3 R22, PT, PT, -R21, RZ, RZ ;  /* 0x000000ff15167210 */ /* 0x000fe20007ffe1ff */
[----:B0-----:R-:W-:-:S03]  /*01f0*/  IMAD.WIDE.U32 R2, R20, 0x4, R2 ;  /* 0x0000000414027825 */ /* 0x001fc600078e0002 */
[----:B------:R-:W-:-:S04]  /*0200*/  IADD3 R4, P1, PT, R2, 0x10, RZ ;  /* 0x0000001002047810 */ /* 0x000fc80007f3e0ff */
[----:B------:R-:W-:-:S09]  /*0210*/  IADD3.X R5, PT, PT, RZ, R3, RZ, P1, !PT ;  /* 0x00000003ff057210 */ /* 0x000fd20000ffe4ff */
.L_x_2:
[----:B------:R-:W0:Y:S01]  /*0220*/  LDC.64 R14, c[0x0][0x388] ;  /* 0x0000e200ff0e7b82 */ /* 0x000e220000000a00 */
[----:B------:R-:W-:Y:S02]  /*0230*/  MOV R2, R4 ;  /* 0x0000000400027202 */ /* 0x000fe40000000f00 */
[----:B------:R-:W-:-:S05]  /*0240*/  MOV R3, R5 ;  /* 0x0000000500037202 */ /* 0x000fca0000000f00 */
[----:B------:R-:W2:Y:S04]  /*0250*/  LDG.E R25, desc[UR4][R2.64+-0x10] ;  /* 0xfffff00402197981 */ /* 0x000ea8000c1e1900 */
[----:B------:R-:W3:Y:S04]  /*0260*/  LDG.E R23, desc[UR4][R2.64+-0xc] ;  /* 0xfffff40402177981 */ /* 0x000ee8000c1e1900 */
[----:B------:R-:W4:Y:S04]  /*0270*/  LDG.E R29, desc[UR4][R2.64+-0x8] ;  /* 0xfffff804021d7981 */ /* 0x000f28000c1e1900 */
[----:B------:R-:W5:Y:S01]  /*0280*/  LDG.E R28, desc[UR4][R2.64+-0x4] ;  /* 0xfffffc04021c7981 */ /* 0x000f62000c1e1900 */
[----:B0-----:R-:W-:-:S05]  /*0290*/  IMAD.WIDE R14, R18, 0x4, R14 ;  /* 0x00000004120e7825 */ /* 0x001fca00078e020e */
[----:B------:R0:W2:Y:S01]  /*02a0*/  LDG.E R26, desc[UR4][R14.64] ;  /* 0x000000040e1a7981 */ /* 0x0000a2000c1e1900 */
[----:B------:R-:W-:-:S04]  /*02b0*/  IMAD.WIDE R12, R17, 0x4, R14 ;  /* 0x00000004110c7825 */ /* 0x000fc800078e020e */
[C---:B------:R-:W-:Y:S02]  /*02c0*/  IMAD.WIDE R4, R17.reuse, 0x4, R12 ;  /* 0x0000000411047825 */ /* 0x040fe400078e020c */
[----:B------:R-:W3:Y:S02]  /*02d0*/  LDG.E R12, desc[UR4][R12.64] ;  /* 0x000000040c0c7981 */ /* 0x000ee4000c1e1900 */
[C---:B------:R-:W-:Y:S02]  /*02e0*/  IMAD.WIDE R8, R17.reuse, 0x4, R4 ;  /* 0x0000000411087825 */ /* 0x040fe400078e0204 */
[----:B------:R-:W4:Y:S02]  /*02f0*/  LDG.E R4, desc[UR4][R4.64] ;  /* 0x0000000404047981 */ /* 0x000f24000c1e1900 */
[C---:B------:R-:W-:Y:S02]  /*0300*/  IMAD.WIDE R6, R17.reuse, 0x4, R8 ;  /* 0x0000000411067825 */ /* 0x040fe400078e0208 */
[----:B------:R-:W5:Y:S02]  /*0310*/  LDG.E R8, desc[UR4][R8.64] ;  /* 0x0000000408087981 */ /* 0x000f64000c1e1900 */
[----:B------:R-:W-:-:S02]  /*0320*/  IMAD.WIDE R10, R17, 0x4, R6 ;  /* 0x00000004110a7825 */ /* 0x000fc400078e0206 */
[----:B------:R-:W5:Y:S04]  /*0330*/  LDG.E R5, desc[UR4][R2.64] ;  /* 0x0000000402057981 */ /* 0x000f68000c1e1900 */
[----:B------:R-:W5:Y:S01]  /*0340*/  LDG.E R6, desc[UR4][R6.64] ;  /* 0x0000000406067981 */ /* 0x000f62000c1e1900 */
[----:B0-----:R-:W-:-:S03]  /*0350*/  IMAD.WIDE R14, R17, 0x4, R10 ;  /* 0x00000004110e7825 */ /* 0x001fc600078e020a */
[----:B------:R-:W5:Y:S04]  /*0360*/  LDG.E R10, desc[UR4][R10.64] ;  /* 0x000000040a0a7981 */ /* 0x000f68000c1e1900 */
[----:B------:R-:W5:Y:S04]  /*0370*/  LDG.E R13, desc[UR4][R14.64] ;  /* 0x000000040e0d7981 */ /* 0x000f68000c1e1900 */
[----:B------:R-:W5:Y:S04]  /*0380*/  LDG.E R7, desc[UR4][R2.64+0x4] ;  /* 0x0000040402077981 */ /* 0x000f68000c1e1900 */
[----:B------:R-:W5:Y:S01]  /*0390*/  LDG.E R9, desc[UR4][R2.64+0xc] ;  /* 0x00000c0402097981 */ /* 0x000f62000c1e1900 */
[----:B--2---:R-:W-:Y:S01]  /*03a0*/  FFMA R26, R25, R26, R24 ;  /* 0x0000001a191a7223 */ /* 0x004fe20000000018 */
[----:B------:R-:W-:-:S02]  /*03b0*/  IMAD.WIDE R24, R17, 0x4, R14 ;  /* 0x0000000411187825 */ /* 0x000fc400078e020e */
[----:B------:R-:W2:Y:S04]  /*03c0*/  LDG.E R14, desc[UR4][R2.64+0x8] ;  /* 0x00000804020e7981 */ /* 0x000ea8000c1e1900 */
[----:B------:R-:W2:Y:S01]  /*03d0*/  LDG.E R24, desc[UR4][R24.64] ;  /* 0x0000000418187981 */ /* 0x000ea2000c1e1900 */
[----:B---3--:R-:W-:Y:S01]  /*03e0*/  FFMA R12, R23, R12, R26 ;  /* 0x0000000c170c7223 */ /* 0x008fe2000000001a */
[----:B------:R-:W-:-:S03]  /*03f0*/  IADD3 R22, PT, PT, R22, 0x8, RZ ;  /* 0x0000000816167810 */ /* 0x000fc60007ffe0ff */
[----:B----4-:R-:W-:Y:S01]  /*0400*/  FFMA R29, R29, R4, R12 ;  /* 0x000000041d1d7223 */ /* 0x010fe2000000000c */
[----:B------:R-:W-:-:S03]  /*0410*/  ISETP.NE.AND P1, PT, R22, RZ, PT ;  /* 0x000000ff1600720c */ /* 0x000fc60003f25270 */
[----:B-----5:R-:W-:Y:S01]  /*0420*/  FFMA R8, R28, R8, R29 ;  /* 0x000000081c087223 */ /* 0x020fe2000000001d */
[----:B------:R-:W-:-:S03]  /*0430*/  IADD3 R4, P2, PT, R2, 0x20, RZ ;  /* 0x0000002002047810 */ /* 0x000fc60007f5e0ff */
[----:B------:R-:W-:Y:S01]  /*0440*/  FFMA R6, R5, R6, R8 ;  /* 0x0000000605067223 */ /* 0x000fe20000000008 */
[----:B------:R-:W-:Y:S02]  /*0450*/  IADD3.X R5, PT, PT, RZ, R3, RZ, P2, !PT ;  /* 0x00000003ff057210 */ /* 0x000fe400017fe4ff */
[----:B------:R-:W-:Y:S01]  /*0460*/  LEA R18, R17, R18, 0x3 ;  /* 0x0000001211127211 */ /* 0x000fe200078e18ff */
[----:B------:R-:W-:-:S04]  /*0470*/  FFMA R7, R7, R10, R6 ;  /* 0x0000000a07077223 */ /* 0x000fc80000000006 */
[----:B--2---:R-:W-:-:S04]  /*0480*/  FFMA R14, R14, R13, R7 ;  /* 0x0000000d0e0e7223 */ /* 0x004fc80000000007 */
[----:B------:R-:W-:Y:S01]  /*0490*/  FFMA R24, R9, R24, R14 ;  /* 0x0000001809187223 */ /* 0x000fe2000000000e */
[----:B------:R-:W-:Y:S06]  /*04a0*/  @P1 BRA `(.L_x_2) ;  /* 0xfffffffc005c1947 */ /* 0x000fec000383ffff */
.L_x_1:
[----:B------:R-:W-:Y:S05]  /*04b0*/  @!P0 BRA `(.L_x_0) ;  /* 0x0000000000fc8947 */ /* 0x000fea0003800000 */
[----:B------:R-:W-:Y:S02]  /*04c0*/  ISETP.GE.U32.AND P1, PT, R27, 0x4, PT ;  /* 0x000000041b00780c */ /* 0x000fe40003f26070 */
[----:B------:R-:W-:-:S04]  /*04d0*/  LOP3.LUT R14, R19, 0x3, RZ, 0xc0, !PT ;  /* 0x00000003130e7812 */ /* 0x000fc800078ec0ff */
[----:B------:R-:W-:-:S07]  /*04e0*/  ISETP.NE.AND P0, PT, R14, RZ, PT ;  /* 0x000000ff0e00720c */ /* 0x000fce0003f05270 */
[----:B------:R-:W-:Y:S06]  /*04f0*/  @!P1 BRA `(.L_x_3) ;  /* 0x00000000006c9947 */ /* 0x000fec0003800000 */
[----:B------:R-:W0:Y:S01]  /*0500*/  LDC.64 R4, c[0x0][0x388] ;  /* 0x0000e200ff047b82 */ /* 0x000e220000000a00 */
[----:B------:R-:W1:Y:S01]  /*0510*/  LDCU.64 UR6, c[0x0][0x380] ;  /* 0x00007000ff0677ac */ /* 0x000e620008000a00 */
[----:B------:R-:W-:Y:S01]  /*0520*/  IMAD R7, R21, R17, R0 ;  /* 0x0000001115077224 */ /* 0x000fe200078e0200 */
[CC--:B------:R-:W-:Y:S02]  /*0530*/  IADD3 R3, PT, PT, R20.reuse, R21.reuse, RZ ;  /* 0x0000001514037210 */ /* 0x0c0fe40007ffe0ff */
[----:B------:R-:W-:-:S03]  /*0540*/  IADD3 R8, P1, PT, R20, R21, RZ ;  /* 0x0000001514087210 */ /* 0x000fc60007f3e0ff */
[----:B------:R-:W2:Y:S01]  /*0550*/  LDC.64 R12, c[0x0][0x380] ;  /* 0x0000e000ff0c7b82 */ /* 0x000ea20000000a00 */
[----:B0-----:R-:W-:-:S04]  /*0560*/  IMAD.WIDE R4, R7, 0x4, R4 ;  /* 0x0000000407047825 */ /* 0x001fc800078e0204 */
[----:B------:R-:W-:Y:S02]  /*0570*/  IMAD.WIDE R6, R17, 0x4, R4 ;  /* 0x0000000411067825 */ /* 0x000fe400078e0204 */
[----:B------:R-:W3:Y:S02]  /*0580*/  LDG.E R4, desc[UR4][R4.64] ;  /* 0x0000000404047981 */ /* 0x000ee4000c1e1900 */
[----:B--2---:R-:W-:Y:S01]  /*0590*/  IMAD.WIDE.U32 R12, R3, 0x4, R12 ;  /* 0x00000004030c7825 */ /* 0x004fe200078e000c */
[----:B------:R-:W-:Y:S02]  /*05a0*/  IADD3.X R3, PT, PT, RZ, RZ, RZ, P1, !PT ;  /* 0x000000ffff037210 */ /* 0x000fe40000ffe4ff */
[----:B-1----:R-:W-:-:S03]  /*05b0*/  LEA R2, P1, R8, UR6, 0x2 ;  /* 0x0000000608027c11 */ /* 0x002fc6000f8210ff */
[----:B------:R-:W3:Y:S01]  /*05c0*/  LDG.E R13, desc[UR4][R12.64] ;  /* 0x000000040c0d7981 */ /* 0x000ee2000c1e1900 */
[----:B------:R-:W-:Y:S01]  /*05d0*/  LEA.HI.X R3, R8, UR7, R3, 0x2, P1 ;  /* 0x0000000708037c11 */ /* 0x000fe200088f1403 */
[C---:B------:R-:W-:Y:S02]  /*05e0*/  IMAD.WIDE R8, R17.reuse, 0x4, R6 ;  /* 0x0000000411087825 */ /* 0x040fe400078e0206 */
[----:B------:R-:W2:Y:S04]  /*05f0*/  LDG.E R6, desc[UR4][R6.64] ;  /* 0x0000000406067981 */ /* 0x000ea8000c1e1900 */
[----:B------:R-:W2:Y:S01]  /*0600*/  LDG.E R15, desc[UR4][R2.64+0x4] ;  /* 0x00000404020f7981 */ /* 0x000ea2000c1e1900 */
[----:B------:R-:W-:-:S03]  /*0610*/  IMAD.WIDE R10, R17, 0x4, R8 ;  /* 0x00000004110a7825 */ /* 0x000fc600078e0208 */
[----:B------:R-:W4:Y:S04]  /*0620*/  LDG.E R22, desc[UR4][R8.64] ;  /* 0x0000000408167981 */ /* 0x000f28000c1e1900 */
[----:B------:R-:W4:Y:S04]  /*0630*/  LDG.E R18, desc[UR4][R2.64+0x8] ;  /* 0x0000080402127981 */ /* 0x000f28000c1e1900 */
[----:B------:R-:W5:Y:S04]  /*0640*/  LDG.E R26, desc[UR4][R2.64+0xc] ;  /* 0x00000c04021a7981 */ /* 0x000f68000c1e1900 */
[----:B------:R-:W5:Y:S01]  /*0650*/  LDG.E R10, desc[UR4][R10.64] ;  /* 0x000000040a0a7981 */ /* 0x000f62000c1e1900 */
[----:B------:R-:W-:Y:S01]  /*0660*/  IADD3 R21, PT, PT, R21, 0x4, RZ ;  /* 0x0000000415157810 */ /* 0x000fe20007ffe0ff */
[----:B---3--:R-:W-:-:S04]  /*0670*/  FFMA R24, R13, R4, R24 ;  /* 0x000000040d187223 */ /* 0x008fc80000000018 */
[----:B--2---:R-:W-:-:S04]  /*0680*/  FFMA R15, R15, R6, R24 ;  /* 0x000000060f0f7223 */ /* 0x004fc80000000018 */
[----:B----4-:R-:W-:-:S04]  /*0690*/  FFMA R15, R18, R22, R15 ;  /* 0x00000016120f7223 */ /* 0x010fc8000000000f */
[----:B-----5:R-:W-:-:S07]  /*06a0*/  FFMA R24, R26, R10, R15 ;  /* 0x0000000a1a187223 */ /* 0x020fce000000000f */
.L_x_3:
[----:B------:R-:W-:Y:S05]  /*06b0*/  @!P0 BRA `(.L_x_0) ;  /* 0x00000000007c8947 */ /* 0x000fea0003800000 */
[----:B------:R-:W-:Y:S01]  /*06c0*/  ISETP.NE.AND P1, PT, R14, 0x1, PT ;  /* 0x000000010e00780c */ /* 0x000fe20003f25270 */
[----:B------:R-:W0:Y:S01]  /*06d0*/  LDC.64 R10, c[0x0][0x380] ;  /* 0x0000e000ff0a7b82 */ /* 0x000e220000000a00 */
[----:B------:R-:W-:-:S04]  /*06e0*/  LOP3.LUT R19, R19, 0x1, RZ, 0xc0, !PT ;  /* 0x0000000113137812 */ /* 0x000fc800078ec0ff */
[----:B------:R-:W-:-:S03]  /*06f0*/  ISETP.NE.U32.AND P0, PT, R19, 0x1, PT ;  /* 0x000000011300780c */ /* 0x000fc60003f05070 */
[----:B------:R-:W1:Y:S04]  /*0700*/  LDC.64 R8, c[0x0][0x388] ;  /* 0x0000e200ff087b82 */ /* 0x000e680000000a00 */
[CC--:B------:R-:W-:Y:S02]  /*0710*/  @P1 IADD3 R13, PT, PT, R20.reuse, R21.reuse, RZ ;  /* 0x00000015140d1210 */ /* 0x0c0fe40007ffe0ff */
[----:B------:R-:W-:Y:S02]  /*0720*/  @P1 IADD3 R12, P2, PT, R20, R21, RZ ;  /* 0x00000015140c1210 */ /* 0x000fe40007f5e0ff */
[----:B------:R-:W2:Y:S02]  /*0730*/  @P1 LDC.64 R2, c[0x0][0x380] ;  /* 0x0000e000ff021b82 */ /* 0x000ea40000000a00 */
[----:B------:R-:W-:-:S06]  /*0740*/  @P1 IADD3.X R14, PT, PT, RZ, RZ, RZ, P2, !PT ;  /* 0x000000ffff0e1210 */ /* 0x000fcc00017fe4ff */
[----:B------:R-:W3:Y:S01]  /*0750*/  LDC.64 R4, c[0x0][0x380] ;  /* 0x0000e000ff047b82 */ /* 0x000ee20000000a00 */
[----:B0-----:R-:W-:-:S04]  /*0760*/  @P1 IMAD.WIDE.U32 R10, R13, 0x4, R10 ;  /* 0x000000040d0a1825 */ /* 0x001fc800078e000a */
[C---:B------:R-:W-:Y:S01]  /*0770*/  @P1 IMAD R13, R21.reuse, R17, R0 ;  /* 0x00000011150d1224 */ /* 0x040fe200078e0200 */
[----:B------:R-:W-:Y:S01]  /*0780*/  @P1 IADD3 R21, PT, PT, R21, 0x2, RZ ;  /* 0x0000000215151810 */ /* 0x000fe20007ffe0ff */
[----:B------:R-:W4:Y:S01]  /*0790*/  @P1 LDG.E R11, desc[UR4][R10.64] ;  /* 0x000000040a0b1981 */ /* 0x000f22000c1e1900 */
[----:B------:R-:W0:Y:S01]  /*07a0*/  LDC.64 R6, c[0x0][0x388] ;  /* 0x0000e200ff067b82 */ /* 0x000e220000000a00 */
[----:B-1----:R-:W-:Y:S01]  /*07b0*/  @P1 IMAD.WIDE R8, R13, 0x4, R8 ;  /* 0x000000040d081825 */ /* 0x002fe200078e0208 */
[----:B------:R-:W-:Y:S02]  /*07c0*/  @!P0 IADD3 R15, PT, PT, R20, R21, RZ ;  /* 0x00000015140f8210 */ /* 0x000fe40007ffe0ff */
[----:B--2---:R-:W-:Y:S01]  /*07d0*/  @P1 LEA R2, P2, R12, R2, 0x2 ;  /* 0x000000020c021211 */ /* 0x004fe200078410ff */
[----:B------:R-:W-:-:S03]  /*07e0*/  @!P0 IMAD R21, R21, R17, R0 ;  /* 0x0000001115158224 */ /* 0x000fc600078e0200 */
[----:B------:R-:W-:Y:S01]  /*07f0*/  @P1 LEA.HI.X R3, R12, R3, R14, 0x2, P2 ;  /* 0x000000030c031211 */ /* 0x000fe200010f140e */
[----:B------:R-:W-:Y:S01]  /*0800*/  @P1 IMAD.WIDE R12, R17, 0x4, R8 ;  /* 0x00000004110c1825 */ /* 0x000fe200078e0208 */
[----:B------:R-:W4:Y:S03]  /*0810*/  @P1 LDG.E R14, desc[UR4][R8.64] ;  /* 0x00000004080e1981 */ /* 0x000f26000c1e1900 */
[----:B---3--:R-:W-:Y:S01]  /*0820*/  @!P0 IMAD.WIDE.U32 R4, R15, 0x4, R4 ;  /* 0x000000040f048825 */ /* 0x008fe200078e0004 */
[----:B------:R-:W2:Y:S04]  /*0830*/  @P1 LDG.E R2, desc[UR4][R2.64+0x4] ;  /* 0x0000040402021981 */ /* 0x000ea8000c1e1900 */
[----:B------:R-:W2:Y:S01]  /*0840*/  @P1 LDG.E R12, desc[UR4][R12.64] ;  /* 0x000000040c0c1981 */ /* 0x000ea2000c1e1900 */
[----:B0-----:R-:W-:-:S03]  /*0850*/  @!P0 IMAD.WIDE R6, R21, 0x4, R6 ;  /* 0x0000000415068825 */ /* 0x001fc600078e0206 */
[----:B------:R-:W3:Y:S04]  /*0860*/  @!P0 LDG.E R5, desc[UR4][R4.64] ;  /* 0x0000000404058981 */ /* 0x000ee8000c1e1900 */
[----:B------:R-:W3:Y:S01]  /*0870*/  @!P0 LDG.E R6, desc[UR4][R6.64] ;  /* 0x0000000406068981 */ /* 0x000ee2000c1e1900 */
[----:B----4-:R-:W-:-:S04]  /*0880*/  @P1 FFMA R11, R11, R14, R24 ;  /* 0x0000000e0b0b1223 */ /* 0x010fc80000000018 */
[----:B--2---:R-:W-:-:S04]  /*0890*/  @P1 FFMA R24, R2, R12, R11 ;  /* 0x0000000c02181223 */ /* 0x004fc8000000000b */
[----:B---3--:R-:W-:-:S07]  /*08a0*/  @!P0 FFMA R24, R5, R6, R24 ;  /* 0x0000000605188223 */ /* 0x008fce0000000018 */
.L_x_0:
[----:B------:R-:W0:Y:S01]  /*08b0*/  LDC.64 R2, c[0x0][0x390] ;  /* 0x0000e400ff027b82 */ /* 0x000e220000000a00 */
[----:B------:R-:W-:Y:S01]  /*08c0*/  IMAD R17, R16, R17, R0 ;  /* 0x0000001110117224 */ /* 0x000fe200078e0200 */
[----:B------:R-:W1:Y:S03]  /*08d0*/  LDCU.64 UR6, c[0x0][0x398] ;  /* 0x00007300ff0677ac */ /* 0x000e660008000a00 */
[----:B0-----:R-:W-:-:S05]  /*08e0*/  IMAD.WIDE R2, R17, 0x4, R2 ;  /* 0x0000000411027825 */ /* 0x001fca00078e0202 */
[----:B------:R-:W1:Y:S02]  /*08f0*/  LDG.E R0, desc[UR4][R2.64] ;  /* 0x0000000402007981 */ /* 0x000e64000c1e1900 */
[----:B-1----:R-:W-:-:S04]  /*0900*/  FMUL R5, R0, UR7 ;  /* 0x0000000700057c20 */ /* 0x002fc80008400000 */
[----:B------:R-:W-:-:S05]  /*0910*/  FFMA R5, R24, UR6, R5 ;  /* 0x0000000618057c23 */ /* 0x000fca0008000005 */
[----:B------:R-:W-:Y:S01]  /*0920*/  STG.E desc[UR4][R2.64], R5 ;  /* 0x0000000502007986 */ /* 0x000fe2000c101904 */
[----:B------:R-:W-:Y:S05]  /*0930*/  EXIT ;  /* 0x000000000000794d */ /* 0x000fea0003800000 */
.L_x_4:
[----:B------:R-:W-:-:S00]  /*0940*/  BRA `(.L_x_4) ;  /* 0xfffffffc00fc7947 */ /* 0x000fc0000383ffff */
[----:B------:R-:W-:-:S00]  /*0950*/  NOP ;  /* 0x0000000000007918 */ /* 0x000fc00000000000 */
        /* <DEDUP_REMOVED lines=10> */
.L_x_5:


//--------------------- .nv.shared.reserved.0     --------------------------
	.section	.nv.shared.reserved.0,"aw",@nobits
	.weak		__nv_reservedSMEM_offset_0_alias
	.size		__nv_reservedSMEM_offset_0_alias, 0, 64
	.other		__nv_reservedSMEM_offset_0_alias,@"STO_CUDA_RESERVED_SHARED STV_DEFAULT"
__nv_reservedSMEM_offset_0_alias:
	.zero		0
	.zero		64


//--------------------- .nv.constant0._Z11gemm_kernelPfS_S_ffiii --------------------------
	.section	.nv.constant0._Z11gemm_kernelPfS_S_ffiii,"a",@progbits
	.sectionflags	@""
	.align	4
.nv.constant0._Z11gemm_kernelPfS_S_ffiii:
	.zero		940


//--------------------- SYMBOLS --------------------------

	.type		.nv.reservedSmem.offset0,@object
	.size		.nv.reservedSmem.offset0,0x4
